	.headerflags	@"EF_CUDA_TEXMODE_UNIFIED EF_CUDA_64BIT_ADDRESS EF_CUDA_ACCELERATORS EF_CUDA_SM90 EF_CUDA_VIRTUAL_SM(EF_CUDA_SM90)"
	.elftype	@"ET_EXEC"


//--------------------- .nv.info                  --------------------------
	.section	.nv.info,"",@"SHT_CUDA_INFO"
	.align	4


	//----- nvinfo : EIATTR_REGCOUNT
	.align		4
        /*0000*/ 	.byte	0x04, 0x2f
        /*0002*/ 	.short	(.L_3 - .L_2)
	.align		4
.L_2:
        /*0004*/ 	.word	index@(triton_poi_fused__native_batch_norm_legit_no_training_add_18)
        /*0008*/ 	.word	0x0000001a


	//----- nvinfo : EIATTR_MIN_STACK_SIZE
	.align		4
.L_3:
        /*000c*/ 	.byte	0x04, 0x12
        /*000e*/ 	.short	(.L_5 - .L_4)
	.align		4
.L_4:
        /*0010*/ 	.word	index@(triton_poi_fused__native_batch_norm_legit_no_training_add_18)
        /*0014*/ 	.word	0x00000000


	//----- nvinfo : EIATTR_FRAME_SIZE
	.align		4
.L_5:
        /*0018*/ 	.byte	0x04, 0x11
        /*001a*/ 	.short	(.L_7 - .L_6)
	.align		4
.L_6:
        /*001c*/ 	.word	index@(triton_poi_fused__native_batch_norm_legit_no_training_add_18)
        /*0020*/ 	.word	0x00000000


	//----- nvinfo : EIATTR_MIN_STACK_SIZE
	.align		4
.L_7:
        /*0024*/ 	.byte	0x04, 0x12
        /*0026*/ 	.short	(.L_9 - .L_8)
	.align		4
.L_8:
        /*0028*/ 	.word	index@(triton_poi_fused__native_batch_norm_legit_no_training_add_18)
        /*002c*/ 	.word	0x00000000
.L_9:


//--------------------- .nv.info.triton_poi_fused__native_batch_norm_legit_no_training_add_18 --------------------------
	.section	.nv.info.triton_poi_fused__native_batch_norm_legit_no_training_add_18,"",@"SHT_CUDA_INFO"
	.sectionflags	@""
	.align	4


	//----- nvinfo : EIATTR_CUDA_API_VERSION
	.align		4
        /*0000*/ 	.byte	0x04, 0x37
        /*0002*/ 	.short	(.L_11 - .L_10)
.L_10:
        /*0004*/ 	.word	0x0000007c


	//----- nvinfo : EIATTR_KPARAM_INFO
	.align		4
.L_11:
        /*0008*/ 	.byte	0x04, 0x17
        /*000a*/ 	.short	(.L_13 - .L_12)
.L_12:
        /*000c*/ 	.word	0x00000000
        /*0010*/ 	.short	0x0007
        /*0012*/ 	.short	0x0038
        /*0014*/ 	.byte	0x00, 0xf0, 0x11, 0x00


	//----- nvinfo : EIATTR_KPARAM_INFO
	.align		4
.L_13:
        /*0018*/ 	.byte	0x04, 0x17
        /*001a*/ 	.short	(.L_15 - .L_14)
.L_14:
        /*001c*/ 	.word	0x00000000
        /*0020*/ 	.short	0x0006
        /*0022*/ 	.short	0x0030
        /*0024*/ 	.byte	0x00, 0xf4, 0x21, 0x00


	//----- nvinfo : EIATTR_KPARAM_INFO
	.align		4
.L_15:
        /*0028*/ 	.byte	0x04, 0x17
        /*002a*/ 	.short	(.L_17 - .L_16)
.L_16:
        /*002c*/ 	.word	0x00000000
        /*0030*/ 	.short	0x0005
        /*0032*/ 	.short	0x0028
        /*0034*/ 	.byte	0x00, 0xf4, 0x21, 0x00


	//----- nvinfo : EIATTR_KPARAM_INFO
	.align		4
.L_17:
        /*0038*/ 	.byte	0x04, 0x17
        /*003a*/ 	.short	(.L_19 - .L_18)
.L_18:
        /*003c*/ 	.word	0x00000000
        /*0040*/ 	.short	0x0004
        /*0042*/ 	.short	0x0020
        /*0044*/ 	.byte	0x00, 0xf4, 0x21, 0x00


	//----- nvinfo : EIATTR_KPARAM_INFO
	.align		4
.L_19:
        /*0048*/ 	.byte	0x04, 0x17
        /*004a*/ 	.short	(.L_21 - .L_20)
.L_20:
        /*004c*/ 	.word	0x00000000
        /*0050*/ 	.short	0x0003
        /*0052*/ 	.short	0x0018
        /*0054*/ 	.byte	0x00, 0xf4, 0x21, 0x00


	//----- nvinfo : EIATTR_KPARAM_INFO
	.align		4
.L_21:
        /*0058*/ 	.byte	0x04, 0x17
        /*005a*/ 	.short	(.L_23 - .L_22)
.L_22:
        /*005c*/ 	.word	0x00000000
        /*0060*/ 	.short	0x0002
        /*0062*/ 	.short	0x0010
        /*0064*/ 	.byte	0x00, 0xf4, 0x21, 0x00


	//----- nvinfo : EIATTR_KPARAM_INFO
	.align		4
.L_23:
        /*0068*/ 	.byte	0x04, 0x17
        /*006a*/ 	.short	(.L_25 - .L_24)
.L_24:
        /*006c*/ 	.word	0x00000000
        /*0070*/ 	.short	0x0001
        /*0072*/ 	.short	0x0008
        /*0074*/ 	.byte	0x00, 0xf4, 0x21, 0x00


	//----- nvinfo : EIATTR_KPARAM_INFO
	.align		4
.L_25:
        /*0078*/ 	.byte	0x04, 0x17
        /*007a*/ 	.short	(.L_27 - .L_26)
.L_26:
        /*007c*/ 	.word	0x00000000
        /*0080*/ 	.short	0x0000
        /*0082*/ 	.short	0x0000
        /*0084*/ 	.byte	0x00, 0xf4, 0x21, 0x00


	//----- nvinfo : EIATTR_SPARSE_MMA_MASK
	.align		4
.L_27:
        /*0088*/ 	.byte	0x03, 0x50
        /*008a*/ 	.short	0x0000


	//----- nvinfo : EIATTR_MAXREG_COUNT
	.align		4
        /*008c*/ 	.byte	0x03, 0x1b
        /*008e*/ 	.short	0x00ff


	//----- nvinfo : EIATTR_EXIT_INSTR_OFFSETS
	.align		4
        /*0090*/ 	.byte	0x04, 0x1c
        /*0092*/ 	.short	(.L_29 - .L_28)


	//   ....[0]....
.L_28:
        /*0094*/ 	.word	0x00000430


	//   ....[1]....
        /*0098*/ 	.word	0x00000450


	//----- nvinfo : EIATTR_REQNTID
	.align		4
.L_29:
        /*009c*/ 	.byte	0x04, 0x10
        /*009e*/ 	.short	(.L_31 - .L_30)
.L_30:
        /*00a0*/ 	.word	0x00000080
        /*00a4*/ 	.word	0x00000001
        /*00a8*/ 	.word	0x00000001


	//----- nvinfo : EIATTR_CBANK_PARAM_SIZE
	.align		4
.L_31:
        /*00ac*/ 	.byte	0x03, 0x19
        /*00ae*/ 	.short	0x003c


	//----- nvinfo : EIATTR_PARAM_CBANK
	.align		4
        /*00b0*/ 	.byte	0x04, 0x0a
        /*00b2*/ 	.short	(.L_33 - .L_32)
	.align		4
.L_32:
        /*00b4*/ 	.word	index@(.nv.constant0.triton_poi_fused__native_batch_norm_legit_no_training_add_18)
        /*00b8*/ 	.short	0x0210
        /*00ba*/ 	.short	0x003c


	//----- nvinfo : EIATTR_SW_WAR
	.align		4
.L_33:
        /*00bc*/ 	.byte	0x04, 0x36
        /*00be*/ 	.short	(.L_35 - .L_34)
.L_34:
        /*00c0*/ 	.word	0x00000008
.L_35:


//--------------------- .nv.callgraph             --------------------------
	.section	.nv.callgraph,"",@"SHT_CUDA_CALLGRAPH"
	.align	4
	.sectionentsize	8
	.align		4
        /*0000*/ 	.word	0x00000000
	.align		4
        /*0004*/ 	.word	0xffffffff
	.align		4
        /*0008*/ 	.word	0x00000000
	.align		4
        /*000c*/ 	.word	0xfffffffe
	.align		4
        /*0010*/ 	.word	0x00000000
	.align		4
        /*0014*/ 	.word	0xfffffffd
	.align		4
        /*0018*/ 	.word	0x00000000
	.align		4
        /*001c*/ 	.word	0xfffffffc


//--------------------- .nv.constant4             --------------------------
	.section	.nv.constant4,"a",@progbits
	.align	8
	.align		8
.nv.constant4:
        /*0000*/ 	.dword	_$_str
	.align		8
        /*0008*/ 	.dword	_$_str_$_2


//--------------------- .text.triton_poi_fused__native_batch_norm_legit_no_training_add_18 --------------------------
	.section	.text.triton_poi_fused__native_batch_norm_legit_no_training_add_18,"ax",@progbits
	.align	128
        .global         triton_poi_fused__native_batch_norm_legit_no_training_add_18
        .type           triton_poi_fused__native_batch_norm_legit_no_training_add_18,@function
        .size           triton_poi_fused__native_batch_norm_legit_no_training_add_18,(.L_x_1 - triton_poi_fused__native_batch_norm_legit_no_training_add_18)
        .other          triton_poi_fused__native_batch_norm_legit_no_training_add_18,@"STO_CUDA_ENTRY STV_DEFAULT"
triton_poi_fused__native_batch_norm_legit_no_training_add_18:
.text.triton_poi_fused__native_batch_norm_legit_no_training_add_18:
[----:B------:R-:W0:Y:S01]  /*0000*/  LDC R1, c[0x0][0x28] ;  /* 0x00000a00ff017b82 */ /* 0x000e220000000800 */
[----:B------:R-:W1:Y:S07]  /*0010*/  S2R R0, SR_TID.X ;  /* 0x0000000000007919 */ /* 0x000e6e0000002100 */
[----:B------:R-:W2:Y:S01]  /*0020*/  LDC.64 R12, c[0x0][0x220] ;  /* 0x00008800ff0c7b82 */ /* 0x000ea20000000a00 */
[----:B------:R-:W-:Y:S01]  /*0030*/  CS2R R6, SRZ ;  /* 0x0000000000067805 */ /* 0x000fe2000001ff00 */
[----:B------:R-:W-:Y:S01]  /*0040*/  ULDC.64 UR4, c[0x0][0x208] ;  /* 0x0000820000047ab9 */ /* 0x000fe20000000a00 */
[----:B------:R-:W3:Y:S05]  /*0050*/  S2R R3, SR_CTAID.X ;  /* 0x0000000000037919 */ /* 0x000eea0000002500 */
[----:B------:R-:W4:Y:S08]  /*0060*/  LDC.64 R16, c[0x0][0x210] ;  /* 0x00008400ff107b82 */ /* 0x000f300000000a00 */
[----:B------:R-:W5:Y:S08]  /*0070*/  LDC.64 R18, c[0x0][0x218] ;  /* 0x00008600ff127b82 */ /* 0x000f700000000a00 */
[----:B------:R-:W5:Y:S01]  /*0080*/  LDC.64 R20, c[0x0][0x228] ;  /* 0x00008a00ff147b82 */ /* 0x000f620000000a00 */
[----:B-1----:R-:W-:-:S07]  /*0090*/  SHF.L.U32 R0, R0, 0x1, RZ ;  /* 0x0000000100007819 */ /* 0x002fce00000006ff */
[----:B------:R-:W1:Y:S01]  /*00a0*/  LDC.64 R22, c[0x0][0x230] ;  /* 0x00008c00ff167b82 */ /* 0x000e620000000a00 */
[----:B------:R-:W-:-:S04]  /*00b0*/  LOP3.LUT R0, R0, 0xfe, RZ, 0xc0, !PT ;  /* 0x000000fe00007812 */ /* 0x000fc800078ec0ff */
[----:B---3--:R-:W-:-:S03]  /*00c0*/  LEA R0, R3, R0, 0x8 ;  /* 0x0000000003007211 */ /* 0x008fc600078e40ff */
[----:B------:R-:W3:Y:S01]  /*00d0*/  LDC.64 R8, c[0x0][0x238] ;  /* 0x00008e00ff087b82 */ /* 0x000ee20000000a00 */
[C---:B------:R-:W-:Y:S01]  /*00e0*/  ISETP.GE.AND P4, PT, R0.reuse, 0x1400, PT ;  /* 0x000014000000780c */ /* 0x040fe20003f86270 */
[----:B------:R-:W-:-:S05]  /*00f0*/  IMAD.HI R2, R0, 0x66666667, RZ ;  /* 0x6666666700027827 */ /* 0x000fca00078e02ff */
[----:B------:R-:W-:-:S04]  /*0100*/  SHF.R.U32.HI R3, RZ, 0x1f, R2 ;  /* 0x0000001fff037819 */ /* 0x000fc80000011602 */
[----:B------:R-:W-:-:S05]  /*0110*/  LEA.HI.SX32 R3, R2, R3, 0x1b ;  /* 0x0000000302037211 */ /* 0x000fca00078fdaff */
[----:B------:R-:W-:-:S04]  /*0120*/  IMAD R10, R3, -0x50, R0 ;  /* 0xffffffb0030a7824 */ /* 0x000fc800078e0200 */
[----:B--2---:R-:W-:-:S05]  /*0130*/  IMAD.WIDE R12, R10, 0x4, R12 ;  /* 0x000000040a0c7825 */ /* 0x004fca00078e020c */
[----:B------:R2:W3:Y:S01]  /*0140*/  @!P4 LDG.E.EL.64 R6, desc[UR4][R12.64] ;  /* 0x000000040c06c981 */ /* 0x0004e2000c2e1b00 */
[----:B------:R-:W-:Y:S02]  /*0150*/  CS2R R2, SRZ ;  /* 0x0000000000027805 */ /* 0x000fe4000001ff00 */
[----:B------:R-:W-:Y:S01]  /*0160*/  CS2R R4, SRZ ;  /* 0x0000000000047805 */ /* 0x000fe2000001ff00 */
[----:B----4-:R-:W-:-:S04]  /*0170*/  IMAD.WIDE R16, R0, 0x4, R16 ;  /* 0x0000000400107825 */ /* 0x010fc800078e0210 */
[C---:B-----5:R-:W-:Y:S01]  /*0180*/  IMAD.WIDE R18, R10.reuse, 0x4, R18 ;  /* 0x000000040a127825 */ /* 0x060fe200078e0212 */
[----:B------:R-:W4:Y:S01]  /*0190*/  @!P4 LDG.E.64 R2, desc[UR4][R16.64] ;  /* 0x000000041002c981 */ /* 0x000f22000c1e1b00 */
[----:B--2---:R-:W-:Y:S02]  /*01a0*/  CS2R R12, SRZ ;  /* 0x00000000000c7805 */ /* 0x004fe4000001ff00 */
[C---:B0-----:R-:W-:Y:S01]  /*01b0*/  IMAD.WIDE R20, R10.reuse, 0x4, R20 ;  /* 0x000000040a147825 */ /* 0x041fe200078e0214 */
[----:B------:R-:W4:Y:S03]  /*01c0*/  @!P4 LDG.E.EL.64 R4, desc[UR4][R18.64] ;  /* 0x000000041204c981 */ /* 0x000f26000c2e1b00 */
[----:B-1----:R-:W-:Y:S01]  /*01d0*/  IMAD.WIDE R22, R10, 0x4, R22 ;  /* 0x000000040a167825 */ /* 0x002fe200078e0216 */
[----:B------:R-:W-:Y:S02]  /*01e0*/  CS2R R10, SRZ ;  /* 0x00000000000a7805 */ /* 0x000fe4000001ff00 */
[----:B------:R-:W-:Y:S01]  /*01f0*/  CS2R R14, SRZ ;  /* 0x00000000000e7805 */ /* 0x000fe2000001ff00 */
[----:B------:R-:W2:Y:S01]  /*0200*/  @!P4 LDG.E.EL.64 R12, desc[UR4][R20.64] ;  /* 0x00000004140cc981 */ /* 0x000ea2000c2e1b00 */
[----:B---3--:R-:W-:-:S03]  /*0210*/  IMAD.WIDE R8, R0, 0x4, R8 ;  /* 0x0000000400087825 */ /* 0x008fc600078e0208 */
[----:B------:R-:W2:Y:S04]  /*0220*/  @!P4 LDG.E.EL.64 R10, desc[UR4][R22.64] ;  /* 0x00000004160ac981 */ /* 0x000ea8000c2e1b00 */
[----:B------:R0:W3:Y:S02]  /*0230*/  @!P4 LDG.E.64 R14, desc[UR4][R8.64] ;  /* 0x00000004080ec981 */ /* 0x0000e4000c1e1b00 */
[----:B0-----:R-:W-:Y:S01]  /*0240*/  HFMA2.MMA R8, -RZ, RZ, 1.625, 0 ;  /* 0x3e800000ff087435 */ /* 0x001fe200000001ff */
[----:B------:R-:W-:Y:S01]  /*0250*/  FADD R6, R6, 9.9999997473787516356e-06 ;  /* 0x3727c5ac06067421 */ /* 0x000fe20000000000 */
[----:B------:R-:W-:-:S03]  /*0260*/  FADD R7, R7, 9.9999997473787516356e-06 ;  /* 0x3727c5ac07077421 */ /* 0x000fc60000000000 */
[----:B------:R-:W0:Y:S08]  /*0270*/  MUFU.SQRT R16, R6 ;  /* 0x0000000600107308 */ /* 0x000e300000002000 */
[----:B------:R1:W5:Y:S01]  /*0280*/  MUFU.SQRT R17, R7 ;  /* 0x0000000700117308 */ /* 0x0003620000002000 */
[----:B----4-:R-:W-:Y:S01]  /*0290*/  FADD R3, -R5, R3 ;  /* 0x0000000305037221 */ /* 0x010fe20000000100 */
[----:B------:R-:W-:Y:S01]  /*02a0*/  FADD R2, -R4, R2 ;  /* 0x0000000204027221 */ /* 0x000fe20000000100 */
[----:B0-----:R-:W-:-:S02]  /*02b0*/  FSETP.GT.AND P0, PT, R16, 8.50705917302346158658e+37, PT ;  /* 0x7e8000001000780b */ /* 0x001fc40003f04000 */
[----:B------:R-:W-:Y:S01]  /*02c0*/  FSETP.GEU.AND P2, PT, R16, 1.175494350822287508e-38, PT ;  /* 0x008000001000780b */ /* 0x000fe20003f4e000 */
[----:B-1----:R-:W0:Y:S01]  /*02d0*/  LDC.64 R6, c[0x0][0x240] ;  /* 0x00009000ff067b82 */ /* 0x002e220000000a00 */
[C---:B------:R-:W-:Y:S02]  /*02e0*/  FSEL R9, R8.reuse, 1, P0 ;  /* 0x3f80000008097808 */ /* 0x040fe40000000000 */
[C---:B-----5:R-:W-:Y:S02]  /*02f0*/  FSETP.GT.AND P1, PT, R17.reuse, 8.50705917302346158658e+37, PT ;  /* 0x7e8000001100780b */ /* 0x060fe40003f24000 */
[----:B------:R-:W-:Y:S02]  /*0300*/  FSETP.GEU.AND P3, PT, R17, 1.175494350822287508e-38, PT ;  /* 0x008000001100780b */ /* 0x000fe40003f6e000 */
[----:B------:R-:W-:-:S03]  /*0310*/  FSEL R8, R8, 1, P1 ;  /* 0x3f80000008087808 */ /* 0x000fc60000800000 */
[----:B------:R-:W-:Y:S02]  /*0320*/  @P0 FMUL R16, R16, 0.25 ;  /* 0x3e80000010100820 */ /* 0x000fe40000400000 */
[----:B------:R-:W-:Y:S02]  /*0330*/  @!P2 FMUL R9, R9, 16777216 ;  /* 0x4b8000000909a820 */ /* 0x000fe40000400000 */
[----:B------:R-:W-:Y:S02]  /*0340*/  @!P2 FMUL R16, R16, 16777216 ;  /* 0x4b8000001010a820 */ /* 0x000fe40000400000 */
[----:B------:R-:W-:-:S04]  /*0350*/  @P1 FMUL R17, R17, 0.25 ;  /* 0x3e80000011111820 */ /* 0x000fc80000400000 */
[----:B------:R-:W1:Y:S01]  /*0360*/  MUFU.RCP R16, R16 ;  /* 0x0000001000107308 */ /* 0x000e620000001000 */
[----:B------:R-:W-:Y:S01]  /*0370*/  @!P3 FMUL R8, R8, 16777216 ;  /* 0x4b8000000808b820 */ /* 0x000fe20000400000 */
[----:B------:R-:W-:Y:S01]  /*0380*/  @!P3 FMUL R17, R17, 16777216 ;  /* 0x4b8000001111b820 */ /* 0x000fe20000400000 */
[----:B0-----:R-:W-:-:S05]  /*0390*/  IMAD.WIDE R6, R0, 0x4, R6 ;  /* 0x0000000400067825 */ /* 0x001fca00078e0206 */
[----:B------:R-:W0:Y:S01]  /*03a0*/  MUFU.RCP R17, R17 ;  /* 0x0000001100117308 */ /* 0x000e220000001000 */
[----:B-1----:R-:W-:-:S04]  /*03b0*/  FMUL R9, R16, R9 ;  /* 0x0000000910097220 */ /* 0x002fc80000400000 */
[----:B------:R-:W-:Y:S01]  /*03c0*/  FMUL R9, R2, R9 ;  /* 0x0000000902097220 */ /* 0x000fe20000400000 */
[----:B0-----:R-:W-:-:S03]  /*03d0*/  FMUL R8, R17, R8 ;  /* 0x0000000811087220 */ /* 0x001fc60000400000 */
[----:B--2---:R-:W-:Y:S01]  /*03e0*/  FFMA R9, R9, R12, R10 ;  /* 0x0000000c09097223 */ /* 0x004fe2000000000a */
[----:B------:R-:W-:-:S03]  /*03f0*/  FMUL R8, R3, R8 ;  /* 0x0000000803087220 */ /* 0x000fc60000400000 */
[----:B---3--:R-:W-:Y:S01]  /*0400*/  FADD R14, R9, R14 ;  /* 0x0000000e090e7221 */ /* 0x008fe20000000000 */
[----:B------:R-:W-:-:S04]  /*0410*/  FFMA R8, R8, R13, R11 ;  /* 0x0000000d08087223 */ /* 0x000fc8000000000b */
[----:B------:R-:W-:Y:S01]  /*0420*/  FADD R15, R8, R15 ;  /* 0x0000000f080f7221 */ /* 0x000fe20000000000 */
[----:B------:R-:W-:Y:S06]  /*0430*/  @P4 EXIT ;  /* 0x000000000000494d */ /* 0x000fec0003800000 */
[----:B------:R-:W-:Y:S01]  /*0440*/  STG.E.64 desc[UR4][R6.64], R14 ;  /* 0x0000000e06007986 */ /* 0x000fe2000c101b04 */
[----:B------:R-:W-:Y:S05]  /*0450*/  EXIT ;  /* 0x000000000000794d */ /* 0x000fea0003800000 */
.L_x_0:
[----:B------:R-:W-:-:S00]  /*0460*/  BRA `(.L_x_0) ;  /* 0xfffffffc00fc7947 */ /* 0x000fc0000383ffff */
[----:B------:R-:W-:-:S00]  /*0470*/  NOP ;  /* 0x0000000000007918 */ /* 0x000fc00000000000 */
        /* <DEDUP_REMOVED lines=8> */
.L_x_1:


//--------------------- .nv.global.init           --------------------------
	.section	.nv.global.init,"aw",@progbits
.nv.global.init:
	.type		_$_str,@object
	.size		_$_str,(_$_str_$_2 - _$_str)
_$_str:
        /*0000*/ 	.byte	0x5f, 0x5f, 0x43, 0x55, 0x44, 0x41, 0x5f, 0x46, 0x54, 0x5a, 0x00
	.type		_$_str_$_2,@object
	.size		_$_str_$_2,(.L_1 - _$_str_$_2)
_$_str_$_2:
        /*000b*/ 	.byte	0x5f, 0x5f, 0x43, 0x55, 0x44, 0x41, 0x5f, 0x50, 0x52, 0x45, 0x43, 0x5f, 0x53, 0x51, 0x52, 0x54
        /*001b*/ 	.byte	0x00
.L_1:


//--------------------- .nv.constant0.triton_poi_fused__native_batch_norm_legit_no_training_add_18 --------------------------
	.section	.nv.constant0.triton_poi_fused__native_batch_norm_legit_no_training_add_18,"a",@progbits
	.sectionflags	@""
	.align	4
.nv.constant0.triton_poi_fused__native_batch_norm_legit_no_training_add_18:
	.zero		588
